//
// Generated by NVIDIA NVVM Compiler
//
// Compiler Build ID: CL-36424714
// Cuda compilation tools, release 13.0, V13.0.88
// Based on NVVM 20.0.0
//

.version 9.0
.target sm_100
.address_size 64

	// .globl	_Z3addPi
.global .align 1 .b8 _ZN34_INTERNAL_d9702a82_4_k_cu__Z3addPi4cuda3std3__45__cpo5beginE[1];
.global .align 1 .b8 _ZN34_INTERNAL_d9702a82_4_k_cu__Z3addPi4cuda3std3__45__cpo3endE[1];
.global .align 1 .b8 _ZN34_INTERNAL_d9702a82_4_k_cu__Z3addPi4cuda3std3__45__cpo6cbeginE[1];
.global .align 1 .b8 _ZN34_INTERNAL_d9702a82_4_k_cu__Z3addPi4cuda3std3__45__cpo4cendE[1];
.global .align 1 .b8 _ZN34_INTERNAL_d9702a82_4_k_cu__Z3addPi4cuda3std3__45__cpo6rbeginE[1];
.global .align 1 .b8 _ZN34_INTERNAL_d9702a82_4_k_cu__Z3addPi4cuda3std3__45__cpo4rendE[1];
.global .align 1 .b8 _ZN34_INTERNAL_d9702a82_4_k_cu__Z3addPi4cuda3std3__45__cpo7crbeginE[1];
.global .align 1 .b8 _ZN34_INTERNAL_d9702a82_4_k_cu__Z3addPi4cuda3std3__45__cpo5crendE[1];
.global .align 1 .b8 _ZN34_INTERNAL_d9702a82_4_k_cu__Z3addPi4cuda3std3__436_GLOBAL__N__d9702a82_4_k_cu__Z3addPi6ignoreE[1];
.global .align 1 .b8 _ZN34_INTERNAL_d9702a82_4_k_cu__Z3addPi4cuda3std3__419piecewise_constructE[1];
.global .align 1 .b8 _ZN34_INTERNAL_d9702a82_4_k_cu__Z3addPi4cuda3std3__48in_placeE[1];
.global .align 1 .b8 _ZN34_INTERNAL_d9702a82_4_k_cu__Z3addPi4cuda3std3__420unreachable_sentinelE[1];
.global .align 1 .b8 _ZN34_INTERNAL_d9702a82_4_k_cu__Z3addPi4cuda3std3__47nulloptE[1];
.global .align 1 .b8 _ZN34_INTERNAL_d9702a82_4_k_cu__Z3addPi4cuda3std3__48unexpectE[1];
.global .align 1 .b8 _ZN34_INTERNAL_d9702a82_4_k_cu__Z3addPi4cuda3std6ranges3__45__cpo4swapE[1];
.global .align 1 .b8 _ZN34_INTERNAL_d9702a82_4_k_cu__Z3addPi4cuda3std6ranges3__45__cpo9iter_moveE[1];
.global .align 1 .b8 _ZN34_INTERNAL_d9702a82_4_k_cu__Z3addPi4cuda3std6ranges3__45__cpo5beginE[1];
.global .align 1 .b8 _ZN34_INTERNAL_d9702a82_4_k_cu__Z3addPi4cuda3std6ranges3__45__cpo3endE[1];
.global .align 1 .b8 _ZN34_INTERNAL_d9702a82_4_k_cu__Z3addPi4cuda3std6ranges3__45__cpo6cbeginE[1];
.global .align 1 .b8 _ZN34_INTERNAL_d9702a82_4_k_cu__Z3addPi4cuda3std6ranges3__45__cpo4cendE[1];
.global .align 1 .b8 _ZN34_INTERNAL_d9702a82_4_k_cu__Z3addPi4cuda3std6ranges3__45__cpo7advanceE[1];
.global .align 1 .b8 _ZN34_INTERNAL_d9702a82_4_k_cu__Z3addPi4cuda3std6ranges3__45__cpo9iter_swapE[1];
.global .align 1 .b8 _ZN34_INTERNAL_d9702a82_4_k_cu__Z3addPi4cuda3std6ranges3__45__cpo4nextE[1];
.global .align 1 .b8 _ZN34_INTERNAL_d9702a82_4_k_cu__Z3addPi4cuda3std6ranges3__45__cpo4prevE[1];
.global .align 1 .b8 _ZN34_INTERNAL_d9702a82_4_k_cu__Z3addPi4cuda3std6ranges3__45__cpo4dataE[1];
.global .align 1 .b8 _ZN34_INTERNAL_d9702a82_4_k_cu__Z3addPi4cuda3std6ranges3__45__cpo5cdataE[1];
.global .align 1 .b8 _ZN34_INTERNAL_d9702a82_4_k_cu__Z3addPi4cuda3std6ranges3__45__cpo4sizeE[1];
.global .align 1 .b8 _ZN34_INTERNAL_d9702a82_4_k_cu__Z3addPi4cuda3std6ranges3__45__cpo5ssizeE[1];
.global .align 1 .b8 _ZN34_INTERNAL_d9702a82_4_k_cu__Z3addPi4cuda3std6ranges3__45__cpo8distanceE[1];
.global .align 1 .b8 _ZN34_INTERNAL_d9702a82_4_k_cu__Z3addPi6thrust24THRUST_300001_SM_1000_NS8cuda_cub3parE[1];
.global .align 1 .b8 _ZN34_INTERNAL_d9702a82_4_k_cu__Z3addPi6thrust24THRUST_300001_SM_1000_NS8cuda_cub10par_nosyncE[1];
.global .align 1 .b8 _ZN34_INTERNAL_d9702a82_4_k_cu__Z3addPi6thrust24THRUST_300001_SM_1000_NS6system6detail10sequential3seqE[1];
.global .align 1 .b8 _ZN34_INTERNAL_d9702a82_4_k_cu__Z3addPi6thrust24THRUST_300001_SM_1000_NS12placeholders2_1E[1];
.global .align 1 .b8 _ZN34_INTERNAL_d9702a82_4_k_cu__Z3addPi6thrust24THRUST_300001_SM_1000_NS12placeholders2_2E[1];
.global .align 1 .b8 _ZN34_INTERNAL_d9702a82_4_k_cu__Z3addPi6thrust24THRUST_300001_SM_1000_NS12placeholders2_3E[1];
.global .align 1 .b8 _ZN34_INTERNAL_d9702a82_4_k_cu__Z3addPi6thrust24THRUST_300001_SM_1000_NS12placeholders2_4E[1];
.global .align 1 .b8 _ZN34_INTERNAL_d9702a82_4_k_cu__Z3addPi6thrust24THRUST_300001_SM_1000_NS12placeholders2_5E[1];
.global .align 1 .b8 _ZN34_INTERNAL_d9702a82_4_k_cu__Z3addPi6thrust24THRUST_300001_SM_1000_NS12placeholders2_6E[1];
.global .align 1 .b8 _ZN34_INTERNAL_d9702a82_4_k_cu__Z3addPi6thrust24THRUST_300001_SM_1000_NS12placeholders2_7E[1];
.global .align 1 .b8 _ZN34_INTERNAL_d9702a82_4_k_cu__Z3addPi6thrust24THRUST_300001_SM_1000_NS12placeholders2_8E[1];
.global .align 1 .b8 _ZN34_INTERNAL_d9702a82_4_k_cu__Z3addPi6thrust24THRUST_300001_SM_1000_NS12placeholders2_9E[1];
.global .align 1 .b8 _ZN34_INTERNAL_d9702a82_4_k_cu__Z3addPi6thrust24THRUST_300001_SM_1000_NS12placeholders3_10E[1];
.global .align 1 .b8 _ZN34_INTERNAL_d9702a82_4_k_cu__Z3addPi6thrust24THRUST_300001_SM_1000_NS3seqE[1];

.visible .entry _Z3addPi(
	.param .u64 .ptr .align 1 _Z3addPi_param_0
)
{
	.reg .pred 	%p<2>;
	.reg .b32 	%r<7>;
	.reg .b64 	%rd<5>;

	ld.param.u64 	%rd1, [_Z3addPi_param_0];
	mov.u32 	%r2, %ctaid.x;
	mov.u32 	%r3, %ntid.x;
	mov.u32 	%r4, %tid.x;
	mad.lo.s32 	%r1, %r2, %r3, %r4;
	setp.gt.s32 	%p1, %r1, 1023999;
	@%p1 bra 	$L__BB0_2;
	cvta.to.global.u64 	%rd2, %rd1;
	mul.wide.s32 	%rd3, %r1, 4;
	add.s64 	%rd4, %rd2, %rd3;
	ld.global.u32 	%r5, [%rd4];
	add.s32 	%r6, %r5, 1;
	st.global.u32 	[%rd4], %r6;
$L__BB0_2:
	ret;

}
	// .globl	_ZN3cub18CUB_300001_SM_10006detail11EmptyKernelIvEEvv
.visible .entry _ZN3cub18CUB_300001_SM_10006detail11EmptyKernelIvEEvv()
{


	ret;

}


// ===== COMPILED SASS (sm_100) =====

	.target	sm_100

	.elftype	@"ET_EXEC"


//--------------------- .note.nv.tkinfo           --------------------------
	.section	.note.nv.tkinfo,"",@"SHT_NOTE"
	.sectionflags	@"SHF_NOTE_NV_TKINFO"
	.tkinfo
        /*0018*/ 	.word	0x00000002
        /*0030*/ 	.string	""
        /*0030*/ 	.string	"ptxas"
        /*0030*/ 	.string	"Cuda compilation tools, release 13.0, V13.0.88"
        /*0030*/ 	.string	"Build cuda_13.0.r13.0/compiler.36424714_0"
        /*0030*/ 	.string	"-arch sm_100 -m 64 "



//--------------------- .note.nv.cuinfo           --------------------------
	.section	.note.nv.cuinfo,"",@"SHT_NOTE"
	.sectionflags	@"SHF_NOTE_NV_CUINFO"
        /*0018*/ 	.short	0x0002
        /*001a*/ 	.short	0x0064
        /*001c*/ 	.short	0x0082
	.zero		2


//--------------------- .nv.info                  --------------------------
	.section	.nv.info,"",@"SHT_CUDA_INFO"
	.align	4


	//----- nvinfo : EIATTR_REGCOUNT
	.align		4
        /*0000*/ 	.byte	0x04, 0x2f
        /*0002*/ 	.short	(.L_44 - .L_43)
	.align		4
.L_43:
        /*0004*/ 	.word	index@(_Z3addPi)
        /*0008*/ 	.word	0x00000008


	//----- nvinfo : EIATTR_FRAME_SIZE
	.align		4
.L_44:
        /*000c*/ 	.byte	0x04, 0x11
        /*000e*/ 	.short	(.L_46 - .L_45)
	.align		4
.L_45:
        /*0010*/ 	.word	index@(_Z3addPi)
        /*0014*/ 	.word	0x00000000


	//----- nvinfo : EIATTR_REGCOUNT
	.align		4
.L_46:
        /*0018*/ 	.byte	0x04, 0x2f
        /*001a*/ 	.short	(.L_48 - .L_47)
	.align		4
.L_47:
        /*001c*/ 	.word	index@(_ZN3cub18CUB_300001_SM_10006detail11EmptyKernelIvEEvv)
        /*0020*/ 	.word	0x00000004


	//----- nvinfo : EIATTR_FRAME_SIZE
	.align		4
.L_48:
        /*0024*/ 	.byte	0x04, 0x11
        /*0026*/ 	.short	(.L_50 - .L_49)
	.align		4
.L_49:
        /*0028*/ 	.word	index@(_ZN3cub18CUB_300001_SM_10006detail11EmptyKernelIvEEvv)
        /*002c*/ 	.word	0x00000000


	//----- nvinfo : EIATTR_MIN_STACK_SIZE
	.align		4
.L_50:
        /*0030*/ 	.byte	0x04, 0x12
        /*0032*/ 	.short	(.L_52 - .L_51)
	.align		4
.L_51:
        /*0034*/ 	.word	index@(_ZN3cub18CUB_300001_SM_10006detail11EmptyKernelIvEEvv)
        /*0038*/ 	.word	0x00000000


	//----- nvinfo : EIATTR_MIN_STACK_SIZE
	.align		4
.L_52:
        /*003c*/ 	.byte	0x04, 0x12
        /*003e*/ 	.short	(.L_54 - .L_53)
	.align		4
.L_53:
        /*0040*/ 	.word	index@(_Z3addPi)
        /*0044*/ 	.word	0x00000000
.L_54:


//--------------------- .nv.compat                --------------------------
	.section	.nv.compat,"",@"SHT_CUDA_COMPAT_INFO"
	.align	4
        /*0000*/ 	.byte	0x02, 0x09, 0x00, 0x00, 0x02, 0x02, 0x01, 0x00, 0x02, 0x05, 0x05, 0x00, 0x03, 0x07, 0x01, 0x01
        /*0010*/ 	.byte	0x02, 0x03, 0x00, 0x00, 0x02, 0x06, 0x01, 0x00, 0x04, 0x0b, 0x08, 0x00, 0x09, 0x00, 0x00, 0x00
        /*0020*/ 	.byte	0x00, 0x00, 0x00, 0x00


//--------------------- .nv.info._ZN3cub18CUB_300001_SM_10006detail11EmptyKernelIvEEvv --------------------------
	.section	.nv.info._ZN3cub18CUB_300001_SM_10006detail11EmptyKernelIvEEvv,"",@"SHT_CUDA_INFO"
	.sectionflags	@""
	.align	4


	//----- nvinfo : EIATTR_CUDA_API_VERSION
	.align		4
        /*0000*/ 	.byte	0x04, 0x37
        /*0002*/ 	.short	(.L_56 - .L_55)
.L_55:
        /*0004*/ 	.word	0x00000082


	//----- nvinfo : EIATTR_SPARSE_MMA_MASK
	.align		4
.L_56:
        /*0008*/ 	.byte	0x03, 0x50
        /*000a*/ 	.short	0x0000


	//----- nvinfo : EIATTR_MAXREG_COUNT
	.align		4
        /*000c*/ 	.byte	0x03, 0x1b
        /*000e*/ 	.short	0x00ff


	//----- nvinfo : EIATTR_MERCURY_ISA_VERSION
	.align		4
        /*0010*/ 	.byte	0x03, 0x5f
        /*0012*/ 	.short	0x0101


	//----- nvinfo : EIATTR_VRC_CTA_INIT_COUNT
	.align		4
        /*0014*/ 	.byte	0x02, 0x4a
	.zero		1
	.zero		1


	//----- nvinfo : EIATTR_EXIT_INSTR_OFFSETS
	.align		4
        /*0018*/ 	.byte	0x04, 0x1c
        /*001a*/ 	.short	(.L_58 - .L_57)


	//   ....[0]....
.L_57:
        /*001c*/ 	.word	0x00000010


	//----- nvinfo : EIATTR_SW_WAR
	.align		4
.L_58:
        /*0020*/ 	.byte	0x04, 0x36
        /*0022*/ 	.short	(.L_60 - .L_59)
.L_59:
        /*0024*/ 	.word	0x00000008
.L_60:


//--------------------- .nv.info._Z3addPi         --------------------------
	.section	.nv.info._Z3addPi,"",@"SHT_CUDA_INFO"
	.sectionflags	@""
	.align	4


	//----- nvinfo : EIATTR_CUDA_API_VERSION
	.align		4
        /*0000*/ 	.byte	0x04, 0x37
        /*0002*/ 	.short	(.L_62 - .L_61)
.L_61:
        /*0004*/ 	.word	0x00000082


	//----- nvinfo : EIATTR_KPARAM_INFO
	.align		4
.L_62:
        /*0008*/ 	.byte	0x04, 0x17
        /*000a*/ 	.short	(.L_64 - .L_63)
.L_63:
        /*000c*/ 	.word	0x00000000
        /*0010*/ 	.short	0x0000
        /*0012*/ 	.short	0x0000
        /*0014*/ 	.byte	0x00, 0xf5, 0x21, 0x00


	//----- nvinfo : EIATTR_SPARSE_MMA_MASK
	.align		4
.L_64:
        /*0018*/ 	.byte	0x03, 0x50
        /*001a*/ 	.short	0x0000


	//----- nvinfo : EIATTR_MAXREG_COUNT
	.align		4
        /*001c*/ 	.byte	0x03, 0x1b
        /*001e*/ 	.short	0x00ff


	//----- nvinfo : EIATTR_MERCURY_ISA_VERSION
	.align		4
        /*0020*/ 	.byte	0x03, 0x5f
        /*0022*/ 	.short	0x0101


	//----- nvinfo : EIATTR_VRC_CTA_INIT_COUNT
	.align		4
        /*0024*/ 	.byte	0x02, 0x4a
	.zero		1
	.zero		1


	//----- nvinfo : EIATTR_EXIT_INSTR_OFFSETS
	.align		4
        /*0028*/ 	.byte	0x04, 0x1c
        /*002a*/ 	.short	(.L_66 - .L_65)


	//   ....[0]....
.L_65:
        /*002c*/ 	.word	0x00000060


	//   ....[1]....
        /*0030*/ 	.word	0x000000d0


	//----- nvinfo : EIATTR_CBANK_PARAM_SIZE
	.align		4
.L_66:
        /*0034*/ 	.byte	0x03, 0x19
        /*0036*/ 	.short	0x0008


	//----- nvinfo : EIATTR_PARAM_CBANK
	.align		4
        /*0038*/ 	.byte	0x04, 0x0a
        /*003a*/ 	.short	(.L_68 - .L_67)
	.align		4
.L_67:
        /*003c*/ 	.word	index@(.nv.constant0._Z3addPi)
        /*0040*/ 	.short	0x0380
        /*0042*/ 	.short	0x0008


	//----- nvinfo : EIATTR_SW_WAR
	.align		4
.L_68:
        /*0044*/ 	.byte	0x04, 0x36
        /*0046*/ 	.short	(.L_70 - .L_69)
.L_69:
        /*0048*/ 	.word	0x00000008
.L_70:


//--------------------- .nv.callgraph             --------------------------
	.section	.nv.callgraph,"",@"SHT_CUDA_CALLGRAPH"
	.align	4
	.sectionentsize	8
	.align		4
        /*0000*/ 	.word	0x00000000
	.align		4
        /*0004*/ 	.word	0xffffffff
	.align		4
        /*0008*/ 	.word	0x00000000
	.align		4
        /*000c*/ 	.word	0xfffffffe
	.align		4
        /*0010*/ 	.word	0x00000000
	.align		4
        /*0014*/ 	.word	0xfffffffd
	.align		4
        /*0018*/ 	.word	0x00000000
	.align		4
        /*001c*/ 	.word	0xfffffffc


//--------------------- .nv.constant4             --------------------------
	.section	.nv.constant4,"a",@progbits
	.align	8
	.align		8
.nv.constant4:
        /*0000*/ 	.dword	_ZN34_INTERNAL_d9702a82_4_k_cu__Z3addPi4cuda3std3__45__cpo5beginE
	.align		8
        /*0008*/ 	.dword	_ZN34_INTERNAL_d9702a82_4_k_cu__Z3addPi4cuda3std3__45__cpo3endE
	.align		8
        /*0010*/ 	.dword	_ZN34_INTERNAL_d9702a82_4_k_cu__Z3addPi4cuda3std3__45__cpo6cbeginE
	.align		8
        /*0018*/ 	.dword	_ZN34_INTERNAL_d9702a82_4_k_cu__Z3addPi4cuda3std3__45__cpo4cendE
	.align		8
        /*0020*/ 	.dword	_ZN34_INTERNAL_d9702a82_4_k_cu__Z3addPi4cuda3std3__45__cpo6rbeginE
	.align		8
        /*0028*/ 	.dword	_ZN34_INTERNAL_d9702a82_4_k_cu__Z3addPi4cuda3std3__45__cpo4rendE
	.align		8
        /*0030*/ 	.dword	_ZN34_INTERNAL_d9702a82_4_k_cu__Z3addPi4cuda3std3__45__cpo7crbeginE
	.align		8
        /*0038*/ 	.dword	_ZN34_INTERNAL_d9702a82_4_k_cu__Z3addPi4cuda3std3__45__cpo5crendE
	.align		8
        /*0040*/ 	.dword	_ZN34_INTERNAL_d9702a82_4_k_cu__Z3addPi4cuda3std3__436_GLOBAL__N__d9702a82_4_k_cu__Z3addPi6ignoreE
	.align		8
        /*0048*/ 	.dword	_ZN34_INTERNAL_d9702a82_4_k_cu__Z3addPi4cuda3std3__419piecewise_constructE
	.align		8
        /*0050*/ 	.dword	_ZN34_INTERNAL_d9702a82_4_k_cu__Z3addPi4cuda3std3__48in_placeE
	.align		8
        /*0058*/ 	.dword	_ZN34_INTERNAL_d9702a82_4_k_cu__Z3addPi4cuda3std3__420unreachable_sentinelE
	.align		8
        /*0060*/ 	.dword	_ZN34_INTERNAL_d9702a82_4_k_cu__Z3addPi4cuda3std3__47nulloptE
	.align		8
        /*0068*/ 	.dword	_ZN34_INTERNAL_d9702a82_4_k_cu__Z3addPi4cuda3std3__48unexpectE
	.align		8
        /*0070*/ 	.dword	_ZN34_INTERNAL_d9702a82_4_k_cu__Z3addPi4cuda3std6ranges3__45__cpo4swapE
	.align		8
        /*0078*/ 	.dword	_ZN34_INTERNAL_d9702a82_4_k_cu__Z3addPi4cuda3std6ranges3__45__cpo9iter_moveE
	.align		8
        /*0080*/ 	.dword	_ZN34_INTERNAL_d9702a82_4_k_cu__Z3addPi4cuda3std6ranges3__45__cpo5beginE
	.align		8
        /*0088*/ 	.dword	_ZN34_INTERNAL_d9702a82_4_k_cu__Z3addPi4cuda3std6ranges3__45__cpo3endE
	.align		8
        /*0090*/ 	.dword	_ZN34_INTERNAL_d9702a82_4_k_cu__Z3addPi4cuda3std6ranges3__45__cpo6cbeginE
	.align		8
        /*0098*/ 	.dword	_ZN34_INTERNAL_d9702a82_4_k_cu__Z3addPi4cuda3std6ranges3__45__cpo4cendE
	.align		8
        /*00a0*/ 	.dword	_ZN34_INTERNAL_d9702a82_4_k_cu__Z3addPi4cuda3std6ranges3__45__cpo7advanceE
	.align		8
        /*00a8*/ 	.dword	_ZN34_INTERNAL_d9702a82_4_k_cu__Z3addPi4cuda3std6ranges3__45__cpo9iter_swapE
	.align		8
        /*00b0*/ 	.dword	_ZN34_INTERNAL_d9702a82_4_k_cu__Z3addPi4cuda3std6ranges3__45__cpo4nextE
	.align		8
        /*00b8*/ 	.dword	_ZN34_INTERNAL_d9702a82_4_k_cu__Z3addPi4cuda3std6ranges3__45__cpo4prevE
	.align		8
        /*00c0*/ 	.dword	_ZN34_INTERNAL_d9702a82_4_k_cu__Z3addPi4cuda3std6ranges3__45__cpo4dataE
	.align		8
        /*00c8*/ 	.dword	_ZN34_INTERNAL_d9702a82_4_k_cu__Z3addPi4cuda3std6ranges3__45__cpo5cdataE
	.align		8
        /*00d0*/ 	.dword	_ZN34_INTERNAL_d9702a82_4_k_cu__Z3addPi4cuda3std6ranges3__45__cpo4sizeE
	.align		8
        /*00d8*/ 	.dword	_ZN34_INTERNAL_d9702a82_4_k_cu__Z3addPi4cuda3std6ranges3__45__cpo5ssizeE
	.align		8
        /*00e0*/ 	.dword	_ZN34_INTERNAL_d9702a82_4_k_cu__Z3addPi4cuda3std6ranges3__45__cpo8distanceE
	.align		8
        /*00e8*/ 	.dword	_ZN34_INTERNAL_d9702a82_4_k_cu__Z3addPi6thrust24THRUST_300001_SM_1000_NS8cuda_cub3parE
	.align		8
        /*00f0*/ 	.dword	_ZN34_INTERNAL_d9702a82_4_k_cu__Z3addPi6thrust24THRUST_300001_SM_1000_NS8cuda_cub10par_nosyncE
	.align		8
        /*00f8*/ 	.dword	_ZN34_INTERNAL_d9702a82_4_k_cu__Z3addPi6thrust24THRUST_300001_SM_1000_NS6system6detail10sequential3seqE
	.align		8
        /*0100*/ 	.dword	_ZN34_INTERNAL_d9702a82_4_k_cu__Z3addPi6thrust24THRUST_300001_SM_1000_NS12placeholders2_1E
	.align		8
        /*0108*/ 	.dword	_ZN34_INTERNAL_d9702a82_4_k_cu__Z3addPi6thrust24THRUST_300001_SM_1000_NS12placeholders2_2E
	.align		8
        /*0110*/ 	.dword	_ZN34_INTERNAL_d9702a82_4_k_cu__Z3addPi6thrust24THRUST_300001_SM_1000_NS12placeholders2_3E
	.align		8
        /*0118*/ 	.dword	_ZN34_INTERNAL_d9702a82_4_k_cu__Z3addPi6thrust24THRUST_300001_SM_1000_NS12placeholders2_4E
	.align		8
        /*0120*/ 	.dword	_ZN34_INTERNAL_d9702a82_4_k_cu__Z3addPi6thrust24THRUST_300001_SM_1000_NS12placeholders2_5E
	.align		8
        /*0128*/ 	.dword	_ZN34_INTERNAL_d9702a82_4_k_cu__Z3addPi6thrust24THRUST_300001_SM_1000_NS12placeholders2_6E
	.align		8
        /*0130*/ 	.dword	_ZN34_INTERNAL_d9702a82_4_k_cu__Z3addPi6thrust24THRUST_300001_SM_1000_NS12placeholders2_7E
	.align		8
        /*0138*/ 	.dword	_ZN34_INTERNAL_d9702a82_4_k_cu__Z3addPi6thrust24THRUST_300001_SM_1000_NS12placeholders2_8E
	.align		8
        /*0140*/ 	.dword	_ZN34_INTERNAL_d9702a82_4_k_cu__Z3addPi6thrust24THRUST_300001_SM_1000_NS12placeholders2_9E
	.align		8
        /*0148*/ 	.dword	_ZN34_INTERNAL_d9702a82_4_k_cu__Z3addPi6thrust24THRUST_300001_SM_1000_NS12placeholders3_10E
	.align		8
        /*0150*/ 	.dword	_ZN34_INTERNAL_d9702a82_4_k_cu__Z3addPi6thrust24THRUST_300001_SM_1000_NS3seqE


//--------------------- .text._ZN3cub18CUB_300001_SM_10006detail11EmptyKernelIvEEvv --------------------------
	.section	.text._ZN3cub18CUB_300001_SM_10006detail11EmptyKernelIvEEvv,"ax",@progbits
	.align	128
        .global         _ZN3cub18CUB_300001_SM_10006detail11EmptyKernelIvEEvv
        .type           _ZN3cub18CUB_300001_SM_10006detail11EmptyKernelIvEEvv,@function
        .size           _ZN3cub18CUB_300001_SM_10006detail11EmptyKernelIvEEvv,(.L_x_2 - _ZN3cub18CUB_300001_SM_10006detail11EmptyKernelIvEEvv)
        .other          _ZN3cub18CUB_300001_SM_10006detail11EmptyKernelIvEEvv,@"STO_CUDA_ENTRY STV_DEFAULT"
_ZN3cub18CUB_300001_SM_10006detail11EmptyKernelIvEEvv:
.text._ZN3cub18CUB_300001_SM_10006detail11EmptyKernelIvEEvv:
[----:B------:R-:W-:Y:S01]  /*0000*/  LDC R1, c[0x0][0x37c] ;  /* 0x0000df00ff017b82 */ /* 0x000fe20000000800 */
[----:B------:R-:W-:Y:S05]  /*0010*/  EXIT ;  /* 0x000000000000794d */ /* 0x000fea0003800000 */
.L_x_0:
[----:B------:R-:W-:-:S00]  /*0020*/  BRA `(.L_x_0) ;  /* 0xfffffffc00fc7947 */ /* 0x000fc0000383ffff */
[----:B------:R-:W-:-:S00]  /*0030*/  NOP ;  /* 0x0000000000007918 */ /* 0x000fc00000000000 */
        /* <DEDUP_REMOVED lines=12> */
.L_x_2:


//--------------------- .text._Z3addPi            --------------------------
	.section	.text._Z3addPi,"ax",@progbits
	.align	128
        .global         _Z3addPi
        .type           _Z3addPi,@function
        .size           _Z3addPi,(.L_x_3 - _Z3addPi)
        .other          _Z3addPi,@"STO_CUDA_ENTRY STV_DEFAULT"
_Z3addPi:
.text._Z3addPi:
[----:B------:R-:W-:Y:S01]  /*0000*/  LDC R1, c[0x0][0x37c] ;  /* 0x0000df00ff017b82 */ /* 0x000fe20000000800 */
[----:B------:R-:W0:Y:S07]  /*0010*/  S2R R0, SR_TID.X ;  /* 0x0000000000007919 */ /* 0x000e2e0000002100 */
[----:B------:R-:W0:Y:S08]  /*0020*/  S2UR UR4, SR_CTAID.X ;  /* 0x00000000000479c3 */ /* 0x000e300000002500 */
[----:B------:R-:W0:Y:S02]  /*0030*/  LDC R5, c[0x0][0x360] ;  /* 0x0000d800ff057b82 */ /* 0x000e240000000800 */
[----:B0-----:R-:W-:-:S05]  /*0040*/  IMAD R5, R5, UR4, R0 ;  /* 0x0000000405057c24 */ /* 0x001fca000f8e0200 */
[----:B------:R-:W-:-:S13]  /*0050*/  ISETP.GT.AND P0, PT, R5, 0xf9fff, PT ;  /* 0x000f9fff0500780c */ /* 0x000fda0003f04270 */
[----:B------:R-:W-:Y:S05]  /*0060*/  @P0 EXIT ;  /* 0x000000000000094d */ /* 0x000fea0003800000 */
[----:B------:R-:W0:Y:S01]  /*0070*/  LDC.64 R2, c[0x0][0x380] ;  /* 0x0000e000ff027b82 */ /* 0x000e220000000a00 */
[----:B------:R-:W1:Y:S01]  /*0080*/  LDCU.64 UR4, c[0x0][0x358] ;  /* 0x00006b00ff0477ac */ /* 0x000e620008000a00 */
[----:B0-----:R-:W-:-:S05]  /*0090*/  IMAD.WIDE R2, R5, 0x4, R2 ;  /* 0x0000000405027825 */ /* 0x001fca00078e0202 */
[----:B-1----:R-:W2:Y:S02]  /*00a0*/  LDG.E R0, desc[UR4][R2.64] ;  /* 0x0000000402007981 */ /* 0x002ea4000c1e1900 */
[----:B--2---:R-:W-:-:S05]  /*00b0*/  IADD3 R5, PT, PT, R0, 0x1, RZ ;  /* 0x0000000100057810 */ /* 0x004fca0007ffe0ff */
[----:B------:R-:W-:Y:S01]  /*00c0*/  STG.E desc[UR4][R2.64], R5 ;  /* 0x0000000502007986 */ /* 0x000fe2000c101904 */
[----:B------:R-:W-:Y:S05]  /*00d0*/  EXIT ;  /* 0x000000000000794d */ /* 0x000fea0003800000 */
.L_x_1:
        /* <DEDUP_REMOVED lines=10> */
.L_x_3:


//--------------------- .nv.shared.reserved.0     --------------------------
	.section	.nv.shared.reserved.0,"aw",@nobits
	.weak		__nv_reservedSMEM_offset_0_alias
	.size		__nv_reservedSMEM_offset_0_alias, 0, 64
	.other		__nv_reservedSMEM_offset_0_alias,@"STO_CUDA_RESERVED_SHARED STV_DEFAULT"
__nv_reservedSMEM_offset_0_alias:
	.zero		0
	.zero		64


//--------------------- .nv.global                --------------------------
	.section	.nv.global,"aw",@nobits
.nv.global:
	.type		_ZN34_INTERNAL_d9702a82_4_k_cu__Z3addPi6thrust24THRUST_300001_SM_1000_NS3seqE,@object
	.size		_ZN34_INTERNAL_d9702a82_4_k_cu__Z3addPi6thrust24THRUST_300001_SM_1000_NS3seqE,(_ZN34_INTERNAL_d9702a82_4_k_cu__Z3addPi4cuda3std3__48in_placeE - _ZN34_INTERNAL_d9702a82_4_k_cu__Z3addPi6thrust24THRUST_300001_SM_1000_NS3seqE)
_ZN34_INTERNAL_d9702a82_4_k_cu__Z3addPi6thrust24THRUST_300001_SM_1000_NS3seqE:
	.zero		1
	.type		_ZN34_INTERNAL_d9702a82_4_k_cu__Z3addPi4cuda3std3__48in_placeE,@object
	.size		_ZN34_INTERNAL_d9702a82_4_k_cu__Z3addPi4cuda3std3__48in_placeE,(_ZN34_INTERNAL_d9702a82_4_k_cu__Z3addPi4cuda3std6ranges3__45__cpo4sizeE - _ZN34_INTERNAL_d9702a82_4_k_cu__Z3addPi4cuda3std3__48in_placeE)
_ZN34_INTERNAL_d9702a82_4_k_cu__Z3addPi4cuda3std3__48in_placeE:
	.zero		1
	.type		_ZN34_INTERNAL_d9702a82_4_k_cu__Z3addPi4cuda3std6ranges3__45__cpo4sizeE,@object
	.size		_ZN34_INTERNAL_d9702a82_4_k_cu__Z3addPi4cuda3std6ranges3__45__cpo4sizeE,(_ZN34_INTERNAL_d9702a82_4_k_cu__Z3addPi6thrust24THRUST_300001_SM_1000_NS12placeholders2_3E - _ZN34_INTERNAL_d9702a82_4_k_cu__Z3addPi4cuda3std6ranges3__45__cpo4sizeE)
_ZN34_INTERNAL_d9702a82_4_k_cu__Z3addPi4cuda3std6ranges3__45__cpo4sizeE:
	.zero		1
	.type		_ZN34_INTERNAL_d9702a82_4_k_cu__Z3addPi6thrust24THRUST_300001_SM_1000_NS12placeholders2_3E,@object
	.size		_ZN34_INTERNAL_d9702a82_4_k_cu__Z3addPi6thrust24THRUST_300001_SM_1000_NS12placeholders2_3E,(_ZN34_INTERNAL_d9702a82_4_k_cu__Z3addPi4cuda3std3__45__cpo6cbeginE - _ZN34_INTERNAL_d9702a82_4_k_cu__Z3addPi6thrust24THRUST_300001_SM_1000_NS12placeholders2_3E)
_ZN34_INTERNAL_d9702a82_4_k_cu__Z3addPi6thrust24THRUST_300001_SM_1000_NS12placeholders2_3E:
	.zero		1
	.type		_ZN34_INTERNAL_d9702a82_4_k_cu__Z3addPi4cuda3std3__45__cpo6cbeginE,@object
	.size		_ZN34_INTERNAL_d9702a82_4_k_cu__Z3addPi4cuda3std3__45__cpo6cbeginE,(_ZN34_INTERNAL_d9702a82_4_k_cu__Z3addPi4cuda3std6ranges3__45__cpo6cbeginE - _ZN34_INTERNAL_d9702a82_4_k_cu__Z3addPi4cuda3std3__45__cpo6cbeginE)
_ZN34_INTERNAL_d9702a82_4_k_cu__Z3addPi4cuda3std3__45__cpo6cbeginE:
	.zero		1
	.type		_ZN34_INTERNAL_d9702a82_4_k_cu__Z3addPi4cuda3std6ranges3__45__cpo6cbeginE,@object
	.size		_ZN34_INTERNAL_d9702a82_4_k_cu__Z3addPi4cuda3std6ranges3__45__cpo6cbeginE,(_ZN34_INTERNAL_d9702a82_4_k_cu__Z3addPi6thrust24THRUST_300001_SM_1000_NS12placeholders2_7E - _ZN34_INTERNAL_d9702a82_4_k_cu__Z3addPi4cuda3std6ranges3__45__cpo6cbeginE)
_ZN34_INTERNAL_d9702a82_4_k_cu__Z3addPi4cuda3std6ranges3__45__cpo6cbeginE:
	.zero		1
	.type		_ZN34_INTERNAL_d9702a82_4_k_cu__Z3addPi6thrust24THRUST_300001_SM_1000_NS12placeholders2_7E,@object
	.size		_ZN34_INTERNAL_d9702a82_4_k_cu__Z3addPi6thrust24THRUST_300001_SM_1000_NS12placeholders2_7E,(_ZN34_INTERNAL_d9702a82_4_k_cu__Z3addPi4cuda3std3__45__cpo7crbeginE - _ZN34_INTERNAL_d9702a82_4_k_cu__Z3addPi6thrust24THRUST_300001_SM_1000_NS12placeholders2_7E)
_ZN34_INTERNAL_d9702a82_4_k_cu__Z3addPi6thrust24THRUST_300001_SM_1000_NS12placeholders2_7E:
	.zero		1
	.type		_ZN34_INTERNAL_d9702a82_4_k_cu__Z3addPi4cuda3std3__45__cpo7crbeginE,@object
	.size		_ZN34_INTERNAL_d9702a82_4_k_cu__Z3addPi4cuda3std3__45__cpo7crbeginE,(_ZN34_INTERNAL_d9702a82_4_k_cu__Z3addPi4cuda3std6ranges3__45__cpo4nextE - _ZN34_INTERNAL_d9702a82_4_k_cu__Z3addPi4cuda3std3__45__cpo7crbeginE)
_ZN34_INTERNAL_d9702a82_4_k_cu__Z3addPi4cuda3std3__45__cpo7crbeginE:
	.zero		1
	.type		_ZN34_INTERNAL_d9702a82_4_k_cu__Z3addPi4cuda3std6ranges3__45__cpo4nextE,@object
	.size		_ZN34_INTERNAL_d9702a82_4_k_cu__Z3addPi4cuda3std6ranges3__45__cpo4nextE,(_ZN34_INTERNAL_d9702a82_4_k_cu__Z3addPi4cuda3std6ranges3__45__cpo4swapE - _ZN34_INTERNAL_d9702a82_4_k_cu__Z3addPi4cuda3std6ranges3__45__cpo4nextE)
_ZN34_INTERNAL_d9702a82_4_k_cu__Z3addPi4cuda3std6ranges3__45__cpo4nextE:
	.zero		1
	.type		_ZN34_INTERNAL_d9702a82_4_k_cu__Z3addPi4cuda3std6ranges3__45__cpo4swapE,@object
	.size		_ZN34_INTERNAL_d9702a82_4_k_cu__Z3addPi4cuda3std6ranges3__45__cpo4swapE,(_ZN34_INTERNAL_d9702a82_4_k_cu__Z3addPi6thrust24THRUST_300001_SM_1000_NS8cuda_cub10par_nosyncE - _ZN34_INTERNAL_d9702a82_4_k_cu__Z3addPi4cuda3std6ranges3__45__cpo4swapE)
_ZN34_INTERNAL_d9702a82_4_k_cu__Z3addPi4cuda3std6ranges3__45__cpo4swapE:
	.zero		1
	.type		_ZN34_INTERNAL_d9702a82_4_k_cu__Z3addPi6thrust24THRUST_300001_SM_1000_NS8cuda_cub10par_nosyncE,@object
	.size		_ZN34_INTERNAL_d9702a82_4_k_cu__Z3addPi6thrust24THRUST_300001_SM_1000_NS8cuda_cub10par_nosyncE,(_ZN34_INTERNAL_d9702a82_4_k_cu__Z3addPi6thrust24THRUST_300001_SM_1000_NS12placeholders2_9E - _ZN34_INTERNAL_d9702a82_4_k_cu__Z3addPi6thrust24THRUST_300001_SM_1000_NS8cuda_cub10par_nosyncE)
_ZN34_INTERNAL_d9702a82_4_k_cu__Z3addPi6thrust24THRUST_300001_SM_1000_NS8cuda_cub10par_nosyncE:
	.zero		1
	.type		_ZN34_INTERNAL_d9702a82_4_k_cu__Z3addPi6thrust24THRUST_300001_SM_1000_NS12placeholders2_9E,@object
	.size		_ZN34_INTERNAL_d9702a82_4_k_cu__Z3addPi6thrust24THRUST_300001_SM_1000_NS12placeholders2_9E,(_ZN34_INTERNAL_d9702a82_4_k_cu__Z3addPi4cuda3std3__436_GLOBAL__N__d9702a82_4_k_cu__Z3addPi6ignoreE - _ZN34_INTERNAL_d9702a82_4_k_cu__Z3addPi6thrust24THRUST_300001_SM_1000_NS12placeholders2_9E)
_ZN34_INTERNAL_d9702a82_4_k_cu__Z3addPi6thrust24THRUST_300001_SM_1000_NS12placeholders2_9E:
	.zero		1
	.type		_ZN34_INTERNAL_d9702a82_4_k_cu__Z3addPi4cuda3std3__436_GLOBAL__N__d9702a82_4_k_cu__Z3addPi6ignoreE,@object
	.size		_ZN34_INTERNAL_d9702a82_4_k_cu__Z3addPi4cuda3std3__436_GLOBAL__N__d9702a82_4_k_cu__Z3addPi6ignoreE,(_ZN34_INTERNAL_d9702a82_4_k_cu__Z3addPi4cuda3std6ranges3__45__cpo4dataE - _ZN34_INTERNAL_d9702a82_4_k_cu__Z3addPi4cuda3std3__436_GLOBAL__N__d9702a82_4_k_cu__Z3addPi6ignoreE)
_ZN34_INTERNAL_d9702a82_4_k_cu__Z3addPi4cuda3std3__436_GLOBAL__N__d9702a82_4_k_cu__Z3addPi6ignoreE:
	.zero		1
	.type		_ZN34_INTERNAL_d9702a82_4_k_cu__Z3addPi4cuda3std6ranges3__45__cpo4dataE,@object
	.size		_ZN34_INTERNAL_d9702a82_4_k_cu__Z3addPi4cuda3std6ranges3__45__cpo4dataE,(_ZN34_INTERNAL_d9702a82_4_k_cu__Z3addPi6thrust24THRUST_300001_SM_1000_NS12placeholders2_1E - _ZN34_INTERNAL_d9702a82_4_k_cu__Z3addPi4cuda3std6ranges3__45__cpo4dataE)
_ZN34_INTERNAL_d9702a82_4_k_cu__Z3addPi4cuda3std6ranges3__45__cpo4dataE:
	.zero		1
	.type		_ZN34_INTERNAL_d9702a82_4_k_cu__Z3addPi6thrust24THRUST_300001_SM_1000_NS12placeholders2_1E,@object
	.size		_ZN34_INTERNAL_d9702a82_4_k_cu__Z3addPi6thrust24THRUST_300001_SM_1000_NS12placeholders2_1E,(_ZN34_INTERNAL_d9702a82_4_k_cu__Z3addPi4cuda3std3__45__cpo5beginE - _ZN34_INTERNAL_d9702a82_4_k_cu__Z3addPi6thrust24THRUST_300001_SM_1000_NS12placeholders2_1E)
_ZN34_INTERNAL_d9702a82_4_k_cu__Z3addPi6thrust24THRUST_300001_SM_1000_NS12placeholders2_1E:
	.zero		1
	.type		_ZN34_INTERNAL_d9702a82_4_k_cu__Z3addPi4cuda3std3__45__cpo5beginE,@object
	.size		_ZN34_INTERNAL_d9702a82_4_k_cu__Z3addPi4cuda3std3__45__cpo5beginE,(_ZN34_INTERNAL_d9702a82_4_k_cu__Z3addPi4cuda3std6ranges3__45__cpo5beginE - _ZN34_INTERNAL_d9702a82_4_k_cu__Z3addPi4cuda3std3__45__cpo5beginE)
_ZN34_INTERNAL_d9702a82_4_k_cu__Z3addPi4cuda3std3__45__cpo5beginE:
	.zero		1
	.type		_ZN34_INTERNAL_d9702a82_4_k_cu__Z3addPi4cuda3std6ranges3__45__cpo5beginE,@object
	.size		_ZN34_INTERNAL_d9702a82_4_k_cu__Z3addPi4cuda3std6ranges3__45__cpo5beginE,(_ZN34_INTERNAL_d9702a82_4_k_cu__Z3addPi6thrust24THRUST_300001_SM_1000_NS12placeholders2_5E - _ZN34_INTERNAL_d9702a82_4_k_cu__Z3addPi4cuda3std6ranges3__45__cpo5beginE)
_ZN34_INTERNAL_d9702a82_4_k_cu__Z3addPi4cuda3std6ranges3__45__cpo5beginE:
	.zero		1
	.type		_ZN34_INTERNAL_d9702a82_4_k_cu__Z3addPi6thrust24THRUST_300001_SM_1000_NS12placeholders2_5E,@object
	.size		_ZN34_INTERNAL_d9702a82_4_k_cu__Z3addPi6thrust24THRUST_300001_SM_1000_NS12placeholders2_5E,(_ZN34_INTERNAL_d9702a82_4_k_cu__Z3addPi4cuda3std3__45__cpo6rbeginE - _ZN34_INTERNAL_d9702a82_4_k_cu__Z3addPi6thrust24THRUST_300001_SM_1000_NS12placeholders2_5E)
_ZN34_INTERNAL_d9702a82_4_k_cu__Z3addPi6thrust24THRUST_300001_SM_1000_NS12placeholders2_5E:
	.zero		1
	.type		_ZN34_INTERNAL_d9702a82_4_k_cu__Z3addPi4cuda3std3__45__cpo6rbeginE,@object
	.size		_ZN34_INTERNAL_d9702a82_4_k_cu__Z3addPi4cuda3std3__45__cpo6rbeginE,(_ZN34_INTERNAL_d9702a82_4_k_cu__Z3addPi4cuda3std6ranges3__45__cpo7advanceE - _ZN34_INTERNAL_d9702a82_4_k_cu__Z3addPi4cuda3std3__45__cpo6rbeginE)
_ZN34_INTERNAL_d9702a82_4_k_cu__Z3addPi4cuda3std3__45__cpo6rbeginE:
	.zero		1
	.type		_ZN34_INTERNAL_d9702a82_4_k_cu__Z3addPi4cuda3std6ranges3__45__cpo7advanceE,@object
	.size		_ZN34_INTERNAL_d9702a82_4_k_cu__Z3addPi4cuda3std6ranges3__45__cpo7advanceE,(_ZN34_INTERNAL_d9702a82_4_k_cu__Z3addPi4cuda3std3__47nulloptE - _ZN34_INTERNAL_d9702a82_4_k_cu__Z3addPi4cuda3std6ranges3__45__cpo7advanceE)
_ZN34_INTERNAL_d9702a82_4_k_cu__Z3addPi4cuda3std6ranges3__45__cpo7advanceE:
	.zero		1
	.type		_ZN34_INTERNAL_d9702a82_4_k_cu__Z3addPi4cuda3std3__47nulloptE,@object
	.size		_ZN34_INTERNAL_d9702a82_4_k_cu__Z3addPi4cuda3std3__47nulloptE,(_ZN34_INTERNAL_d9702a82_4_k_cu__Z3addPi4cuda3std6ranges3__45__cpo8distanceE - _ZN34_INTERNAL_d9702a82_4_k_cu__Z3addPi4cuda3std3__47nulloptE)
_ZN34_INTERNAL_d9702a82_4_k_cu__Z3addPi4cuda3std3__47nulloptE:
	.zero		1
	.type		_ZN34_INTERNAL_d9702a82_4_k_cu__Z3addPi4cuda3std6ranges3__45__cpo8distanceE,@object
	.size		_ZN34_INTERNAL_d9702a82_4_k_cu__Z3addPi4cuda3std6ranges3__45__cpo8distanceE,(_ZN34_INTERNAL_d9702a82_4_k_cu__Z3addPi6thrust24THRUST_300001_SM_1000_NS12placeholders3_10E - _ZN34_INTERNAL_d9702a82_4_k_cu__Z3addPi4cuda3std6ranges3__45__cpo8distanceE)
_ZN34_INTERNAL_d9702a82_4_k_cu__Z3addPi4cuda3std6ranges3__45__cpo8distanceE:
	.zero		1
	.type		_ZN34_INTERNAL_d9702a82_4_k_cu__Z3addPi6thrust24THRUST_300001_SM_1000_NS12placeholders3_10E,@object
	.size		_ZN34_INTERNAL_d9702a82_4_k_cu__Z3addPi6thrust24THRUST_300001_SM_1000_NS12placeholders3_10E,(_ZN34_INTERNAL_d9702a82_4_k_cu__Z3addPi4cuda3std3__419piecewise_constructE - _ZN34_INTERNAL_d9702a82_4_k_cu__Z3addPi6thrust24THRUST_300001_SM_1000_NS12placeholders3_10E)
_ZN34_INTERNAL_d9702a82_4_k_cu__Z3addPi6thrust24THRUST_300001_SM_1000_NS12placeholders3_10E:
	.zero		1
	.type		_ZN34_INTERNAL_d9702a82_4_k_cu__Z3addPi4cuda3std3__419piecewise_constructE,@object
	.size		_ZN34_INTERNAL_d9702a82_4_k_cu__Z3addPi4cuda3std3__419piecewise_constructE,(_ZN34_INTERNAL_d9702a82_4_k_cu__Z3addPi4cuda3std6ranges3__45__cpo5cdataE - _ZN34_INTERNAL_d9702a82_4_k_cu__Z3addPi4cuda3std3__419piecewise_constructE)
_ZN34_INTERNAL_d9702a82_4_k_cu__Z3addPi4cuda3std3__419piecewise_constructE:
	.zero		1
	.type		_ZN34_INTERNAL_d9702a82_4_k_cu__Z3addPi4cuda3std6ranges3__45__cpo5cdataE,@object
	.size		_ZN34_INTERNAL_d9702a82_4_k_cu__Z3addPi4cuda3std6ranges3__45__cpo5cdataE,(_ZN34_INTERNAL_d9702a82_4_k_cu__Z3addPi6thrust24THRUST_300001_SM_1000_NS12placeholders2_2E - _ZN34_INTERNAL_d9702a82_4_k_cu__Z3addPi4cuda3std6ranges3__45__cpo5cdataE)
_ZN34_INTERNAL_d9702a82_4_k_cu__Z3addPi4cuda3std6ranges3__45__cpo5cdataE:
	.zero		1
	.type		_ZN34_INTERNAL_d9702a82_4_k_cu__Z3addPi6thrust24THRUST_300001_SM_1000_NS12placeholders2_2E,@object
	.size		_ZN34_INTERNAL_d9702a82_4_k_cu__Z3addPi6thrust24THRUST_300001_SM_1000_NS12placeholders2_2E,(_ZN34_INTERNAL_d9702a82_4_k_cu__Z3addPi4cuda3std3__45__cpo3endE - _ZN34_INTERNAL_d9702a82_4_k_cu__Z3addPi6thrust24THRUST_300001_SM_1000_NS12placeholders2_2E)
_ZN34_INTERNAL_d9702a82_4_k_cu__Z3addPi6thrust24THRUST_300001_SM_1000_NS12placeholders2_2E:
	.zero		1
	.type		_ZN34_INTERNAL_d9702a82_4_k_cu__Z3addPi4cuda3std3__45__cpo3endE,@object
	.size		_ZN34_INTERNAL_d9702a82_4_k_cu__Z3addPi4cuda3std3__45__cpo3endE,(_ZN34_INTERNAL_d9702a82_4_k_cu__Z3addPi4cuda3std6ranges3__45__cpo3endE - _ZN34_INTERNAL_d9702a82_4_k_cu__Z3addPi4cuda3std3__45__cpo3endE)
_ZN34_INTERNAL_d9702a82_4_k_cu__Z3addPi4cuda3std3__45__cpo3endE:
	.zero		1
	.type		_ZN34_INTERNAL_d9702a82_4_k_cu__Z3addPi4cuda3std6ranges3__45__cpo3endE,@object
	.size		_ZN34_INTERNAL_d9702a82_4_k_cu__Z3addPi4cuda3std6ranges3__45__cpo3endE,(_ZN34_INTERNAL_d9702a82_4_k_cu__Z3addPi6thrust24THRUST_300001_SM_1000_NS12placeholders2_6E - _ZN34_INTERNAL_d9702a82_4_k_cu__Z3addPi4cuda3std6ranges3__45__cpo3endE)
_ZN34_INTERNAL_d9702a82_4_k_cu__Z3addPi4cuda3std6ranges3__45__cpo3endE:
	.zero		1
	.type		_ZN34_INTERNAL_d9702a82_4_k_cu__Z3addPi6thrust24THRUST_300001_SM_1000_NS12placeholders2_6E,@object
	.size		_ZN34_INTERNAL_d9702a82_4_k_cu__Z3addPi6thrust24THRUST_300001_SM_1000_NS12placeholders2_6E,(_ZN34_INTERNAL_d9702a82_4_k_cu__Z3addPi4cuda3std3__45__cpo4rendE - _ZN34_INTERNAL_d9702a82_4_k_cu__Z3addPi6thrust24THRUST_300001_SM_1000_NS12placeholders2_6E)
_ZN34_INTERNAL_d9702a82_4_k_cu__Z3addPi6thrust24THRUST_300001_SM_1000_NS12placeholders2_6E:
	.zero		1
	.type		_ZN34_INTERNAL_d9702a82_4_k_cu__Z3addPi4cuda3std3__45__cpo4rendE,@object
	.size		_ZN34_INTERNAL_d9702a82_4_k_cu__Z3addPi4cuda3std3__45__cpo4rendE,(_ZN34_INTERNAL_d9702a82_4_k_cu__Z3addPi4cuda3std6ranges3__45__cpo9iter_swapE - _ZN34_INTERNAL_d9702a82_4_k_cu__Z3addPi4cuda3std3__45__cpo4rendE)
_ZN34_INTERNAL_d9702a82_4_k_cu__Z3addPi4cuda3std3__45__cpo4rendE:
	.zero		1
	.type		_ZN34_INTERNAL_d9702a82_4_k_cu__Z3addPi4cuda3std6ranges3__45__cpo9iter_swapE,@object
	.size		_ZN34_INTERNAL_d9702a82_4_k_cu__Z3addPi4cuda3std6ranges3__45__cpo9iter_swapE,(_ZN34_INTERNAL_d9702a82_4_k_cu__Z3addPi4cuda3std3__48unexpectE - _ZN34_INTERNAL_d9702a82_4_k_cu__Z3addPi4cuda3std6ranges3__45__cpo9iter_swapE)
_ZN34_INTERNAL_d9702a82_4_k_cu__Z3addPi4cuda3std6ranges3__45__cpo9iter_swapE:
	.zero		1
	.type		_ZN34_INTERNAL_d9702a82_4_k_cu__Z3addPi4cuda3std3__48unexpectE,@object
	.size		_ZN34_INTERNAL_d9702a82_4_k_cu__Z3addPi4cuda3std3__48unexpectE,(_ZN34_INTERNAL_d9702a82_4_k_cu__Z3addPi6thrust24THRUST_300001_SM_1000_NS8cuda_cub3parE - _ZN34_INTERNAL_d9702a82_4_k_cu__Z3addPi4cuda3std3__48unexpectE)
_ZN34_INTERNAL_d9702a82_4_k_cu__Z3addPi4cuda3std3__48unexpectE:
	.zero		1
	.type		_ZN34_INTERNAL_d9702a82_4_k_cu__Z3addPi6thrust24THRUST_300001_SM_1000_NS8cuda_cub3parE,@object
	.size		_ZN34_INTERNAL_d9702a82_4_k_cu__Z3addPi6thrust24THRUST_300001_SM_1000_NS8cuda_cub3parE,(_ZN34_INTERNAL_d9702a82_4_k_cu__Z3addPi6thrust24THRUST_300001_SM_1000_NS12placeholders2_4E - _ZN34_INTERNAL_d9702a82_4_k_cu__Z3addPi6thrust24THRUST_300001_SM_1000_NS8cuda_cub3parE)
_ZN34_INTERNAL_d9702a82_4_k_cu__Z3addPi6thrust24THRUST_300001_SM_1000_NS8cuda_cub3parE:
	.zero		1
	.type		_ZN34_INTERNAL_d9702a82_4_k_cu__Z3addPi6thrust24THRUST_300001_SM_1000_NS12placeholders2_4E,@object
	.size		_ZN34_INTERNAL_d9702a82_4_k_cu__Z3addPi6thrust24THRUST_300001_SM_1000_NS12placeholders2_4E,(_ZN34_INTERNAL_d9702a82_4_k_cu__Z3addPi4cuda3std3__45__cpo4cendE - _ZN34_INTERNAL_d9702a82_4_k_cu__Z3addPi6thrust24THRUST_300001_SM_1000_NS12placeholders2_4E)
_ZN34_INTERNAL_d9702a82_4_k_cu__Z3addPi6thrust24THRUST_300001_SM_1000_NS12placeholders2_4E:
	.zero		1
	.type		_ZN34_INTERNAL_d9702a82_4_k_cu__Z3addPi4cuda3std3__45__cpo4cendE,@object
	.size		_ZN34_INTERNAL_d9702a82_4_k_cu__Z3addPi4cuda3std3__45__cpo4cendE,(_ZN34_INTERNAL_d9702a82_4_k_cu__Z3addPi4cuda3std6ranges3__45__cpo4cendE - _ZN34_INTERNAL_d9702a82_4_k_cu__Z3addPi4cuda3std3__45__cpo4cendE)
_ZN34_INTERNAL_d9702a82_4_k_cu__Z3addPi4cuda3std3__45__cpo4cendE:
	.zero		1
	.type		_ZN34_INTERNAL_d9702a82_4_k_cu__Z3addPi4cuda3std6ranges3__45__cpo4cendE,@object
	.size		_ZN34_INTERNAL_d9702a82_4_k_cu__Z3addPi4cuda3std6ranges3__45__cpo4cendE,(_ZN34_INTERNAL_d9702a82_4_k_cu__Z3addPi4cuda3std3__420unreachable_sentinelE - _ZN34_INTERNAL_d9702a82_4_k_cu__Z3addPi4cuda3std6ranges3__45__cpo4cendE)
_ZN34_INTERNAL_d9702a82_4_k_cu__Z3addPi4cuda3std6ranges3__45__cpo4cendE:
	.zero		1
	.type		_ZN34_INTERNAL_d9702a82_4_k_cu__Z3addPi4cuda3std3__420unreachable_sentinelE,@object
	.size		_ZN34_INTERNAL_d9702a82_4_k_cu__Z3addPi4cuda3std3__420unreachable_sentinelE,(_ZN34_INTERNAL_d9702a82_4_k_cu__Z3addPi4cuda3std6ranges3__45__cpo5ssizeE - _ZN34_INTERNAL_d9702a82_4_k_cu__Z3addPi4cuda3std3__420unreachable_sentinelE)
_ZN34_INTERNAL_d9702a82_4_k_cu__Z3addPi4cuda3std3__420unreachable_sentinelE:
	.zero		1
	.type		_ZN34_INTERNAL_d9702a82_4_k_cu__Z3addPi4cuda3std6ranges3__45__cpo5ssizeE,@object
	.size		_ZN34_INTERNAL_d9702a82_4_k_cu__Z3addPi4cuda3std6ranges3__45__cpo5ssizeE,(_ZN34_INTERNAL_d9702a82_4_k_cu__Z3addPi6thrust24THRUST_300001_SM_1000_NS12placeholders2_8E - _ZN34_INTERNAL_d9702a82_4_k_cu__Z3addPi4cuda3std6ranges3__45__cpo5ssizeE)
_ZN34_INTERNAL_d9702a82_4_k_cu__Z3addPi4cuda3std6ranges3__45__cpo5ssizeE:
	.zero		1
	.type		_ZN34_INTERNAL_d9702a82_4_k_cu__Z3addPi6thrust24THRUST_300001_SM_1000_NS12placeholders2_8E,@object
	.size		_ZN34_INTERNAL_d9702a82_4_k_cu__Z3addPi6thrust24THRUST_300001_SM_1000_NS12placeholders2_8E,(_ZN34_INTERNAL_d9702a82_4_k_cu__Z3addPi4cuda3std3__45__cpo5crendE - _ZN34_INTERNAL_d9702a82_4_k_cu__Z3addPi6thrust24THRUST_300001_SM_1000_NS12placeholders2_8E)
_ZN34_INTERNAL_d9702a82_4_k_cu__Z3addPi6thrust24THRUST_300001_SM_1000_NS12placeholders2_8E:
	.zero		1
	.type		_ZN34_INTERNAL_d9702a82_4_k_cu__Z3addPi4cuda3std3__45__cpo5crendE,@object
	.size		_ZN34_INTERNAL_d9702a82_4_k_cu__Z3addPi4cuda3std3__45__cpo5crendE,(_ZN34_INTERNAL_d9702a82_4_k_cu__Z3addPi4cuda3std6ranges3__45__cpo4prevE - _ZN34_INTERNAL_d9702a82_4_k_cu__Z3addPi4cuda3std3__45__cpo5crendE)
_ZN34_INTERNAL_d9702a82_4_k_cu__Z3addPi4cuda3std3__45__cpo5crendE:
	.zero		1
	.type		_ZN34_INTERNAL_d9702a82_4_k_cu__Z3addPi4cuda3std6ranges3__45__cpo4prevE,@object
	.size		_ZN34_INTERNAL_d9702a82_4_k_cu__Z3addPi4cuda3std6ranges3__45__cpo4prevE,(_ZN34_INTERNAL_d9702a82_4_k_cu__Z3addPi4cuda3std6ranges3__45__cpo9iter_moveE - _ZN34_INTERNAL_d9702a82_4_k_cu__Z3addPi4cuda3std6ranges3__45__cpo4prevE)
_ZN34_INTERNAL_d9702a82_4_k_cu__Z3addPi4cuda3std6ranges3__45__cpo4prevE:
	.zero		1
	.type		_ZN34_INTERNAL_d9702a82_4_k_cu__Z3addPi4cuda3std6ranges3__45__cpo9iter_moveE,@object
	.size		_ZN34_INTERNAL_d9702a82_4_k_cu__Z3addPi4cuda3std6ranges3__45__cpo9iter_moveE,(_ZN34_INTERNAL_d9702a82_4_k_cu__Z3addPi6thrust24THRUST_300001_SM_1000_NS6system6detail10sequential3seqE - _ZN34_INTERNAL_d9702a82_4_k_cu__Z3addPi4cuda3std6ranges3__45__cpo9iter_moveE)
_ZN34_INTERNAL_d9702a82_4_k_cu__Z3addPi4cuda3std6ranges3__45__cpo9iter_moveE:
	.zero		1
	.type		_ZN34_INTERNAL_d9702a82_4_k_cu__Z3addPi6thrust24THRUST_300001_SM_1000_NS6system6detail10sequential3seqE,@object
	.size		_ZN34_INTERNAL_d9702a82_4_k_cu__Z3addPi6thrust24THRUST_300001_SM_1000_NS6system6detail10sequential3seqE,(.L_31 - _ZN34_INTERNAL_d9702a82_4_k_cu__Z3addPi6thrust24THRUST_300001_SM_1000_NS6system6detail10sequential3seqE)
_ZN34_INTERNAL_d9702a82_4_k_cu__Z3addPi6thrust24THRUST_300001_SM_1000_NS6system6detail10sequential3seqE:
	.zero		1
.L_31:


//--------------------- .nv.constant0._ZN3cub18CUB_300001_SM_10006detail11EmptyKernelIvEEvv --------------------------
	.section	.nv.constant0._ZN3cub18CUB_300001_SM_10006detail11EmptyKernelIvEEvv,"a",@progbits
	.sectionflags	@""
	.align	4
.nv.constant0._ZN3cub18CUB_300001_SM_10006detail11EmptyKernelIvEEvv:
	.zero		896


//--------------------- .nv.constant0._Z3addPi    --------------------------
	.section	.nv.constant0._Z3addPi,"a",@progbits
	.sectionflags	@""
	.align	4
.nv.constant0._Z3addPi:
	.zero		904


//--------------------- SYMBOLS --------------------------

	.type		.nv.reservedSmem.offset0,@object
	.size		.nv.reservedSmem.offset0,0x4
